	.headerflags	@"EF_CUDA_TEXMODE_UNIFIED EF_CUDA_64BIT_ADDRESS EF_CUDA_ACCELERATORS EF_CUDA_SM90 EF_CUDA_VIRTUAL_SM(EF_CUDA_SM90)"
	.elftype	@"ET_EXEC"


//--------------------- .nv.info                  --------------------------
	.section	.nv.info,"",@"SHT_CUDA_INFO"
	.align	4


	//----- nvinfo : EIATTR_REGCOUNT
	.align		4
        /*0000*/ 	.byte	0x04, 0x2f
        /*0002*/ 	.short	(.L_1 - .L_0)
	.align		4
.L_0:
        /*0004*/ 	.word	index@(triton_poi_fused__unsafe_index_add_mul_sub_34)
        /*0008*/ 	.word	0x00000019


	//----- nvinfo : EIATTR_MIN_STACK_SIZE
	.align		4
.L_1:
        /*000c*/ 	.byte	0x04, 0x12
        /*000e*/ 	.short	(.L_3 - .L_2)
	.align		4
.L_2:
        /*0010*/ 	.word	index@(triton_poi_fused__unsafe_index_add_mul_sub_34)
        /*0014*/ 	.word	0x00000000


	//----- nvinfo : EIATTR_FRAME_SIZE
	.align		4
.L_3:
        /*0018*/ 	.byte	0x04, 0x11
        /*001a*/ 	.short	(.L_5 - .L_4)
	.align		4
.L_4:
        /*001c*/ 	.word	index@(triton_poi_fused__unsafe_index_add_mul_sub_34)
        /*0020*/ 	.word	0x00000000


	//----- nvinfo : EIATTR_MIN_STACK_SIZE
	.align		4
.L_5:
        /*0024*/ 	.byte	0x04, 0x12
        /*0026*/ 	.short	(.L_7 - .L_6)
	.align		4
.L_6:
        /*0028*/ 	.word	index@(triton_poi_fused__unsafe_index_add_mul_sub_34)
        /*002c*/ 	.word	0x00000000
.L_7:


//--------------------- .nv.info.triton_poi_fused__unsafe_index_add_mul_sub_34 --------------------------
	.section	.nv.info.triton_poi_fused__unsafe_index_add_mul_sub_34,"",@"SHT_CUDA_INFO"
	.sectionflags	@""
	.align	4


	//----- nvinfo : EIATTR_CUDA_API_VERSION
	.align		4
        /*0000*/ 	.byte	0x04, 0x37
        /*0002*/ 	.short	(.L_9 - .L_8)
.L_8:
        /*0004*/ 	.word	0x0000007c


	//----- nvinfo : EIATTR_KPARAM_INFO
	.align		4
.L_9:
        /*0008*/ 	.byte	0x04, 0x17
        /*000a*/ 	.short	(.L_11 - .L_10)
.L_10:
        /*000c*/ 	.word	0x00000000
        /*0010*/ 	.short	0x0006
        /*0012*/ 	.short	0x0030
        /*0014*/ 	.byte	0x00, 0xf0, 0x11, 0x00


	//----- nvinfo : EIATTR_KPARAM_INFO
	.align		4
.L_11:
        /*0018*/ 	.byte	0x04, 0x17
        /*001a*/ 	.short	(.L_13 - .L_12)
.L_12:
        /*001c*/ 	.word	0x00000000
        /*0020*/ 	.short	0x0005
        /*0022*/ 	.short	0x0028
        /*0024*/ 	.byte	0x00, 0xf4, 0x21, 0x00


	//----- nvinfo : EIATTR_KPARAM_INFO
	.align		4
.L_13:
        /*0028*/ 	.byte	0x04, 0x17
        /*002a*/ 	.short	(.L_15 - .L_14)
.L_14:
        /*002c*/ 	.word	0x00000000
        /*0030*/ 	.short	0x0004
        /*0032*/ 	.short	0x0020
        /*0034*/ 	.byte	0x00, 0xf4, 0x21, 0x00


	//----- nvinfo : EIATTR_KPARAM_INFO
	.align		4
.L_15:
        /*0038*/ 	.byte	0x04, 0x17
        /*003a*/ 	.short	(.L_17 - .L_16)
.L_16:
        /*003c*/ 	.word	0x00000000
        /*0040*/ 	.short	0x0003
        /*0042*/ 	.short	0x0018
        /*0044*/ 	.byte	0x00, 0xf4, 0x21, 0x00


	//----- nvinfo : EIATTR_KPARAM_INFO
	.align		4
.L_17:
        /*0048*/ 	.byte	0x04, 0x17
        /*004a*/ 	.short	(.L_19 - .L_18)
.L_18:
        /*004c*/ 	.word	0x00000000
        /*0050*/ 	.short	0x0002
        /*0052*/ 	.short	0x0010
        /*0054*/ 	.byte	0x00, 0xf4, 0x21, 0x00


	//----- nvinfo : EIATTR_KPARAM_INFO
	.align		4
.L_19:
        /*0058*/ 	.byte	0x04, 0x17
        /*005a*/ 	.short	(.L_21 - .L_20)
.L_20:
        /*005c*/ 	.word	0x00000000
        /*0060*/ 	.short	0x0001
        /*0062*/ 	.short	0x0008
        /*0064*/ 	.byte	0x00, 0xf4, 0x21, 0x00


	//----- nvinfo : EIATTR_KPARAM_INFO
	.align		4
.L_21:
        /*0068*/ 	.byte	0x04, 0x17
        /*006a*/ 	.short	(.L_23 - .L_22)
.L_22:
        /*006c*/ 	.word	0x00000000
        /*0070*/ 	.short	0x0000
        /*0072*/ 	.short	0x0000
        /*0074*/ 	.byte	0x00, 0xf4, 0x21, 0x00


	//----- nvinfo : EIATTR_SPARSE_MMA_MASK
	.align		4
.L_23:
        /*0078*/ 	.byte	0x03, 0x50
        /*007a*/ 	.short	0x0000


	//----- nvinfo : EIATTR_MAXREG_COUNT
	.align		4
        /*007c*/ 	.byte	0x03, 0x1b
        /*007e*/ 	.short	0x00ff


	//----- nvinfo : EIATTR_EXIT_INSTR_OFFSETS
	.align		4
        /*0080*/ 	.byte	0x04, 0x1c
        /*0082*/ 	.short	(.L_25 - .L_24)


	//   ....[0]....
.L_24:
        /*0084*/ 	.word	0x000004e0


	//----- nvinfo : EIATTR_REQNTID
	.align		4
.L_25:
        /*0088*/ 	.byte	0x04, 0x10
        /*008a*/ 	.short	(.L_27 - .L_26)
.L_26:
        /*008c*/ 	.word	0x00000100
        /*0090*/ 	.word	0x00000001
        /*0094*/ 	.word	0x00000001


	//----- nvinfo : EIATTR_CBANK_PARAM_SIZE
	.align		4
.L_27:
        /*0098*/ 	.byte	0x03, 0x19
        /*009a*/ 	.short	0x0034


	//----- nvinfo : EIATTR_PARAM_CBANK
	.align		4
        /*009c*/ 	.byte	0x04, 0x0a
        /*009e*/ 	.short	(.L_29 - .L_28)
	.align		4
.L_28:
        /*00a0*/ 	.word	index@(.nv.constant0.triton_poi_fused__unsafe_index_add_mul_sub_34)
        /*00a4*/ 	.short	0x0210
        /*00a6*/ 	.short	0x0034


	//----- nvinfo : EIATTR_SW_WAR
	.align		4
.L_29:
        /*00a8*/ 	.byte	0x04, 0x36
        /*00aa*/ 	.short	(.L_31 - .L_30)
.L_30:
        /*00ac*/ 	.word	0x00000008
.L_31:


//--------------------- .nv.callgraph             --------------------------
	.section	.nv.callgraph,"",@"SHT_CUDA_CALLGRAPH"
	.align	4
	.sectionentsize	8
	.align		4
        /*0000*/ 	.word	0x00000000
	.align		4
        /*0004*/ 	.word	0xffffffff
	.align		4
        /*0008*/ 	.word	0x00000000
	.align		4
        /*000c*/ 	.word	0xfffffffe
	.align		4
        /*0010*/ 	.word	0x00000000
	.align		4
        /*0014*/ 	.word	0xfffffffd
	.align		4
        /*0018*/ 	.word	0x00000000
	.align		4
        /*001c*/ 	.word	0xfffffffc


//--------------------- .text.triton_poi_fused__unsafe_index_add_mul_sub_34 --------------------------
	.section	.text.triton_poi_fused__unsafe_index_add_mul_sub_34,"ax",@progbits
	.align	128
        .global         triton_poi_fused__unsafe_index_add_mul_sub_34
        .type           triton_poi_fused__unsafe_index_add_mul_sub_34,@function
        .size           triton_poi_fused__unsafe_index_add_mul_sub_34,(.L_x_1 - triton_poi_fused__unsafe_index_add_mul_sub_34)
        .other          triton_poi_fused__unsafe_index_add_mul_sub_34,@"STO_CUDA_ENTRY STV_DEFAULT"
triton_poi_fused__unsafe_index_add_mul_sub_34:
.text.triton_poi_fused__unsafe_index_add_mul_sub_34:
[----:B------:R-:W-:Y:S01]  /*0000*/  LDC R1, c[0x0][0x28] ;  /* 0x00000a00ff017b82 */ /* 0x000fe20000000800 */
[----:B------:R-:W1:Y:S07]  /*0010*/  S2R R0, SR_TID.X ;  /* 0x0000000000007919 */ /* 0x000e6e0000002100 */
[----:B------:R-:W2:Y:S01]  /*0020*/  LDC.64 R14, c[0x0][0x210] ;  /* 0x00008400ff0e7b82 */ /* 0x000ea20000000a00 */
[----:B------:R-:W-:Y:S01]  /*0030*/  ULDC.64 UR4, c[0x0][0x208] ;  /* 0x0000820000047ab9 */ /* 0x000fe20000000a00 */
[----:B------:R-:W-:Y:S01]  /*0040*/  ULDC.64 UR6, c[0x0][0x220] ;  /* 0x0000880000067ab9 */ /* 0x000fe20000000a00 */
[----:B------:R-:W3:Y:S05]  /*0050*/  S2R R3, SR_CTAID.X ;  /* 0x0000000000037919 */ /* 0x000eea0000002500 */
[----:B------:R-:W4:Y:S01]  /*0060*/  LDC.64 R8, c[0x0][0x218] ;  /* 0x00008600ff087b82 */ /* 0x000f220000000a00 */
[----:B-1----:R-:W-:-:S05]  /*0070*/  IMAD.SHL.U32 R0, R0, 0x2, RZ ;  /* 0x0000000200007824 */ /* 0x002fca00078e00ff */
[----:B------:R-:W-:-:S05]  /*0080*/  LOP3.LUT R0, R0, 0x1fe, RZ, 0xc0, !PT ;  /* 0x000001fe00007812 */ /* 0x000fca00078ec0ff */
[----:B---3--:R-:W-:-:S05]  /*0090*/  IMAD R0, R3, 0x200, R0 ;  /* 0x0000020003007824 */ /* 0x008fca00078e0200 */
[----:B------:R-:W-:-:S04]  /*00a0*/  SHF.R.S32.HI R5, RZ, 0x1f, R0 ;  /* 0x0000001fff057819 */ /* 0x000fc80000011400 */
[----:B------:R-:W-:-:S04]  /*00b0*/  LEA.HI R2, R5, R0, RZ, 0x6 ;  /* 0x0000000005027211 */ /* 0x000fc800078f30ff */
[----:B------:R-:W-:Y:S02]  /*00c0*/  SHF.R.S32.HI R4, RZ, 0x6, R2 ;  /* 0x00000006ff047819 */ /* 0x000fe40000011402 */
[----:B------:R-:W-:Y:S02]  /*00d0*/  LOP3.LUT R7, R2, 0xffffffc0, RZ, 0xc0, !PT ;  /* 0xffffffc002077812 */ /* 0x000fe400078ec0ff */
[----:B------:R-:W-:-:S04]  /*00e0*/  LEA.HI R5, R4, R4, RZ, 0x6 ;  /* 0x0000000404057211 */ /* 0x000fc800078f30ff */
[----:B------:R-:W-:-:S05]  /*00f0*/  LOP3.LUT R5, R5, 0xffffffc0, RZ, 0xc0, !PT ;  /* 0xffffffc005057812 */ /* 0x000fca00078ec0ff */
[----:B------:R-:W-:-:S04]  /*0100*/  IMAD.IADD R5, R4, 0x1, -R5 ;  /* 0x0000000104057824 */ /* 0x000fc800078e0a05 */
[----:B--2---:R-:W-:Y:S02]  /*0110*/  IMAD.WIDE R14, R5, 0x8, R14 ;  /* 0x00000008050e7825 */ /* 0x004fe400078e020e */
[----:B------:R-:W1:Y:S04]  /*0120*/  LDC.64 R4, c[0x0][0x228] ;  /* 0x00008a00ff047b82 */ /* 0x000e680000000a00 */
[----:B------:R-:W2:Y:S01]  /*0130*/  LDG.E.EL.64 R14, desc[UR4][R14.64] ;  /* 0x000000040e0e7981 */ /* 0x000ea2000c2e1b00 */
[----:B------:R-:W-:-:S04]  /*0140*/  IMAD.IADD R12, R0, 0x1, -R7 ;  /* 0x00000001000c7824 */ /* 0x000fc800078e0a07 */
[----:B----4-:R-:W-:-:S06]  /*0150*/  IMAD.WIDE R8, R12, 0x8, R8 ;  /* 0x000000080c087825 */ /* 0x010fcc00078e0208 */
[----:B------:R-:W3:Y:S01]  /*0160*/  LDG.E.EL.128 R8, desc[UR4][R8.64] ;  /* 0x0000000408087981 */ /* 0x000ee2000c2e1d00 */
[----:B-1----:R-:W-:-:S06]  /*0170*/  IMAD.WIDE R4, R12, 0x8, R4 ;  /* 0x000000080c047825 */ /* 0x002fcc00078e0204 */
[----:B------:R-:W4:Y:S01]  /*0180*/  LDG.E.EL.128 R4, desc[UR4][R4.64] ;  /* 0x0000000404047981 */ /* 0x000f22000c2e1d00 */
[----:B------:R-:W-:-:S04]  /*0190*/  SHF.R.S32.HI R3, RZ, 0x16, R3 ;  /* 0x00000016ff037819 */ /* 0x000fc80000011403 */
[----:B------:R-:W-:-:S04]  /*01a0*/  SGXT R3, R3, 0x1 ;  /* 0x000000010303781a */ /* 0x000fc80000000200 */
[----:B------:R-:W-:Y:S02]  /*01b0*/  LEA.HI R3, R3, R0, RZ, 0xc ;  /* 0x0000000003037211 */ /* 0x000fe400078f60ff */
[----:B--2---:R-:W-:-:S04]  /*01c0*/  SHF.R.U32.HI R13, RZ, 0x1a, R15 ;  /* 0x0000001aff0d7819 */ /* 0x004fc8000001160f */
[----:B------:R-:W-:-:S04]  /*01d0*/  LOP3.LUT R13, R13, 0x20, RZ, 0xc0, !PT ;  /* 0x000000200d0d7812 */ /* 0x000fc800078ec0ff */
[----:B------:R-:W-:Y:S02]  /*01e0*/  IADD3 R16, P0, R14, R13, RZ ;  /* 0x0000000d0e107210 */ /* 0x000fe40007f1e0ff */
[----:B---3--:R-:W-:-:S03]  /*01f0*/  SHF.R.U32.HI R19, RZ, 0x18, R9 ;  /* 0x00000018ff137819 */ /* 0x008fc60000011609 */
[----:B------:R-:W-:Y:S01]  /*0200*/  IMAD.X R13, RZ, RZ, R15, P0 ;  /* 0x000000ffff0d7224 */ /* 0x000fe200000e060f */
[----:B------:R-:W-:Y:S01]  /*0210*/  LEA R2, P0, R8, UR6, 0x2 ;  /* 0x0000000608027c11 */ /* 0x000fe2000f8010ff */
[----:B------:R-:W-:Y:S01]  /*0220*/  IMAD.SHL.U32 R14, R16, 0x80, RZ ;  /* 0x00000080100e7824 */ /* 0x000fe200078e00ff */
[----:B------:R-:W-:Y:S02]  /*0230*/  SHF.R.U32.HI R15, RZ, 0x18, R11 ;  /* 0x00000018ff0f7819 */ /* 0x000fe4000001160b */
[----:B------:R-:W-:Y:S02]  /*0240*/  LEA R17, P1, R10, UR6, 0x2 ;  /* 0x000000060a117c11 */ /* 0x000fe4000f8210ff */
[----:B------:R-:W-:Y:S02]  /*0250*/  LEA.HI.X R18, R8, UR7, R9, 0x2, P0 ;  /* 0x0000000708127c11 */ /* 0x000fe400080f1409 */
[----:B------:R-:W-:Y:S02]  /*0260*/  SHF.L.U64.HI R13, R16, 0x7, R13 ;  /* 0x00000007100d7819 */ /* 0x000fe4000001020d */
[----:B------:R-:W-:-:S02]  /*0270*/  LOP3.LUT R15, R15, 0x80, RZ, 0xc0, !PT ;  /* 0x000000800f0f7812 */ /* 0x000fc400078ec0ff */
[----:B----4-:R-:W-:Y:S02]  /*0280*/  LEA R9, P4, R4, UR6, 0x2 ;  /* 0x0000000604097c11 */ /* 0x010fe4000f8810ff */
[----:B------:R-:W-:Y:S02]  /*0290*/  LEA.HI.X R16, R10, UR7, R11, 0x2, P1 ;  /* 0x000000070a107c11 */ /* 0x000fe400088f140b */
[--C-:B------:R-:W-:Y:S02]  /*02a0*/  SHF.R.U32.HI R11, RZ, 0x18, R5.reuse ;  /* 0x00000018ff0b7819 */ /* 0x100fe40000011605 */
[----:B------:R-:W-:Y:S02]  /*02b0*/  LEA.HI.X R20, R4, UR7, R5, 0x2, P4 ;  /* 0x0000000704147c11 */ /* 0x000fe4000a0f1405 */
[----:B------:R-:W1:Y:S01]  /*02c0*/  LDC.64 R4, c[0x0][0x230] ;  /* 0x00008c00ff047b82 */ /* 0x000e620000000a00 */
[----:B------:R-:W-:Y:S02]  /*02d0*/  IADD3 R8, P2, P3, R14, R17, R15 ;  /* 0x000000110e087210 */ /* 0x000fe40007b5e00f */
[----:B------:R-:W-:-:S02]  /*02e0*/  LOP3.LUT R19, R19, 0x80, RZ, 0xc0, !PT ;  /* 0x0000008013137812 */ /* 0x000fc400078ec0ff */
[----:B------:R-:W-:Y:S02]  /*02f0*/  LEA R15, P4, R6, UR6, 0x2 ;  /* 0x00000006060f7c11 */ /* 0x000fe4000f8810ff */
[----:B------:R-:W-:Y:S02]  /*0300*/  SHF.R.U32.HI R10, RZ, 0x18, R7 ;  /* 0x00000018ff0a7819 */ /* 0x000fe40000011607 */
[----:B------:R-:W-:Y:S02]  /*0310*/  LOP3.LUT R11, R11, 0x80, RZ, 0xc0, !PT ;  /* 0x000000800b0b7812 */ /* 0x000fe400078ec0ff */
[----:B------:R-:W-:Y:S02]  /*0320*/  IADD3 R2, P0, P1, R14, R2, R19 ;  /* 0x000000020e027210 */ /* 0x000fe4000791e013 */
[----:B------:R-:W-:Y:S02]  /*0330*/  LEA.HI.X R22, R6, UR7, R7, 0x2, P4 ;  /* 0x0000000706167c11 */ /* 0x000fe4000a0f1407 */
[----:B------:R-:W-:-:S02]  /*0340*/  LOP3.LUT R7, R10, 0x80, RZ, 0xc0, !PT ;  /* 0x000000800a077812 */ /* 0x000fc400078ec0ff */
[C---:B------:R-:W-:Y:S02]  /*0350*/  IADD3 R6, P4, P5, R14.reuse, R9, R11 ;  /* 0x000000090e067210 */ /* 0x040fe40007d9e00b */
[----:B------:R-:W-:Y:S02]  /*0360*/  SHF.R.S32.HI R11, RZ, 0xc, R3 ;  /* 0x0000000cff0b7819 */ /* 0x000fe40000011403 */
[----:B------:R-:W-:Y:S02]  /*0370*/  IADD3.X R3, R13, R18, RZ, P0, P1 ;  /* 0x000000120d037210 */ /* 0x000fe400007e24ff */
[----:B------:R-:W-:Y:S01]  /*0380*/  IADD3 R10, P0, P1, R14, R15, R7 ;  /* 0x0000000f0e0a7210 */ /* 0x000fe2000791e007 */
[----:B------:R-:W-:Y:S01]  /*0390*/  IMAD.SHL.U32 R15, R11, 0x400, RZ ;  /* 0x000004000b0f7824 */ /* 0x000fe200078e00ff */
[C---:B------:R-:W-:Y:S02]  /*03a0*/  IADD3.X R9, R13.reuse, R16, RZ, P2, P3 ;  /* 0x000000100d097210 */ /* 0x040fe400017e64ff */
[----:B------:R-:W-:Y:S01]  /*03b0*/  IADD3.X R7, R13, R20, RZ, P4, P5 ;  /* 0x000000140d077210 */ /* 0x000fe200027ea4ff */
[----:B------:R-:W-:Y:S01]  /*03c0*/  IMAD.WIDE R2, R15, 0x4, R2 ;  /* 0x000000040f027825 */ /* 0x000fe200078e0202 */
[----:B------:R-:W-:-:S03]  /*03d0*/  IADD3.X R11, R13, R22, RZ, P0, P1 ;  /* 0x000000160d0b7210 */ /* 0x000fc600007e24ff */
[C---:B------:R-:W-:Y:S02]  /*03e0*/  IMAD.WIDE R8, R15.reuse, 0x4, R8 ;  /* 0x000000040f087825 */ /* 0x040fe400078e0208 */
[----:B------:R-:W2:Y:S02]  /*03f0*/  LDG.E.EL R3, desc[UR4][R2.64] ;  /* 0x0000000402037981 */ /* 0x000ea4000c2e1900 */
[C---:B------:R-:W-:Y:S02]  /*0400*/  IMAD.WIDE R6, R15.reuse, 0x4, R6 ;  /* 0x000000040f067825 */ /* 0x040fe400078e0206 */
[----:B------:R-:W3:Y:S02]  /*0410*/  LDG.E.EL R8, desc[UR4][R8.64] ;  /* 0x0000000408087981 */ /* 0x000ee4000c2e1900 */
[----:B------:R-:W-:Y:S02]  /*0420*/  IMAD.WIDE R10, R15, 0x4, R10 ;  /* 0x000000040f0a7825 */ /* 0x000fe400078e020a */
[----:B------:R-:W2:Y:S02]  /*0430*/  LDG.E.EL R6, desc[UR4][R6.64] ;  /* 0x0000000406067981 */ /* 0x000ea4000c2e1900 */
[----:B-1----:R-:W-:-:S02]  /*0440*/  IMAD.WIDE R4, R12, 0x4, R4 ;  /* 0x000000040c047825 */ /* 0x002fc400078e0204 */
[----:B------:R-:W3:Y:S01]  /*0450*/  LDG.E.EL R11, desc[UR4][R10.64] ;  /* 0x000000040a0b7981 */ /* 0x000ee2000c2e1900 */
[----:B------:R-:W1:Y:S03]  /*0460*/  LDC.64 R12, c[0x0][0x238] ;  /* 0x00008e00ff0c7b82 */ /* 0x000e660000000a00 */
[----:B------:R-:W4:Y:S01]  /*0470*/  LDG.E.EL.64 R4, desc[UR4][R4.64] ;  /* 0x0000000404047981 */ /* 0x000f22000c2e1b00 */
[----:B-1----:R-:W-:-:S04]  /*0480*/  IMAD.WIDE R12, R0, 0x4, R12 ;  /* 0x00000004000c7825 */ /* 0x002fc800078e020c */
[----:B--2---:R-:W-:Y:S01]  /*0490*/  FADD R14, -R3, R6 ;  /* 0x00000006030e7221 */ /* 0x004fe20000000100 */
[----:B---3--:R-:W-:-:S03]  /*04a0*/  FADD R15, -R8, R11 ;  /* 0x0000000b080f7221 */ /* 0x008fc60000000100 */
[----:B----4-:R-:W-:Y:S01]  /*04b0*/  FFMA R14, R4, R14, R3 ;  /* 0x0000000e040e7223 */ /* 0x010fe20000000003 */
[----:B------:R-:W-:-:S05]  /*04c0*/  FFMA R15, R5, R15, R8 ;  /* 0x0000000f050f7223 */ /* 0x000fca0000000008 */
[----:B------:R-:W-:Y:S01]  /*04d0*/  STG.E.64 desc[UR4][R12.64], R14 ;  /* 0x0000000e0c007986 */ /* 0x000fe2000c101b04 */
[----:B------:R-:W-:Y:S05]  /*04e0*/  EXIT ;  /* 0x000000000000794d */ /* 0x000fea0003800000 */
.L_x_0:
[----:B------:R-:W-:-:S00]  /*04f0*/  BRA `(.L_x_0) ;  /* 0xfffffffc00fc7947 */ /* 0x000fc0000383ffff */
[----:B------:R-:W-:-:S00]  /*0500*/  NOP ;  /* 0x0000000000007918 */ /* 0x000fc00000000000 */
[----:B------:R-:W-:-:S00]  /*0510*/  NOP ;  /* 0x0000000000007918 */ /* 0x000fc00000000000 */
[----:B------:R-:W-:-:S00]  /*0520*/  NOP ;  /* 0x0000000000007918 */ /* 0x000fc00000000000 */
[----:B------:R-:W-:-:S00]  /*0530*/  NOP ;  /* 0x0000000000007918 */ /* 0x000fc00000000000 */
[----:B------:R-:W-:-:S00]  /*0540*/  NOP ;  /* 0x0000000000007918 */ /* 0x000fc00000000000 */
[----:B------:R-:W-:-:S00]  /*0550*/  NOP ;  /* 0x0000000000007918 */ /* 0x000fc00000000000 */
[----:B------:R-:W-:-:S00]  /*0560*/  NOP ;  /* 0x0000000000007918 */ /* 0x000fc00000000000 */
[----:B------:R-:W-:-:S00]  /*0570*/  NOP ;  /* 0x0000000000007918 */ /* 0x000fc00000000000 */
.L_x_1:


//--------------------- .nv.constant0.triton_poi_fused__unsafe_index_add_mul_sub_34 --------------------------
	.section	.nv.constant0.triton_poi_fused__unsafe_index_add_mul_sub_34,"a",@progbits
	.sectionflags	@""
	.align	4
.nv.constant0.triton_poi_fused__unsafe_index_add_mul_sub_34:
	.zero		580
